	.headerflags	@"EF_CUDA_TEXMODE_UNIFIED EF_CUDA_64BIT_ADDRESS EF_CUDA_ACCELERATORS EF_CUDA_SM90 EF_CUDA_VIRTUAL_SM(EF_CUDA_SM90)"
	.elftype	@"ET_EXEC"


//--------------------- .nv.info                  --------------------------
	.section	.nv.info,"",@"SHT_CUDA_INFO"
	.align	4


	//----- nvinfo : EIATTR_REGCOUNT
	.align		4
        /*0000*/ 	.byte	0x04, 0x2f
        /*0002*/ 	.short	(.L_1 - .L_0)
	.align		4
.L_0:
        /*0004*/ 	.word	index@(triton_poi_fused_0)
        /*0008*/ 	.word	0x00000018


	//----- nvinfo : EIATTR_MIN_STACK_SIZE
	.align		4
.L_1:
        /*000c*/ 	.byte	0x04, 0x12
        /*000e*/ 	.short	(.L_3 - .L_2)
	.align		4
.L_2:
        /*0010*/ 	.word	index@(triton_poi_fused_0)
        /*0014*/ 	.word	0x00000000


	//----- nvinfo : EIATTR_FRAME_SIZE
	.align		4
.L_3:
        /*0018*/ 	.byte	0x04, 0x11
        /*001a*/ 	.short	(.L_5 - .L_4)
	.align		4
.L_4:
        /*001c*/ 	.word	index@(triton_poi_fused_0)
        /*0020*/ 	.word	0x00000000


	//----- nvinfo : EIATTR_MIN_STACK_SIZE
	.align		4
.L_5:
        /*0024*/ 	.byte	0x04, 0x12
        /*0026*/ 	.short	(.L_7 - .L_6)
	.align		4
.L_6:
        /*0028*/ 	.word	index@(triton_poi_fused_0)
        /*002c*/ 	.word	0x00000000
.L_7:


//--------------------- .nv.info.triton_poi_fused_0 --------------------------
	.section	.nv.info.triton_poi_fused_0,"",@"SHT_CUDA_INFO"
	.sectionflags	@""
	.align	4


	//----- nvinfo : EIATTR_CUDA_API_VERSION
	.align		4
        /*0000*/ 	.byte	0x04, 0x37
        /*0002*/ 	.short	(.L_9 - .L_8)
.L_8:
        /*0004*/ 	.word	0x0000007c


	//----- nvinfo : EIATTR_KPARAM_INFO
	.align		4
.L_9:
        /*0008*/ 	.byte	0x04, 0x17
        /*000a*/ 	.short	(.L_11 - .L_10)
.L_10:
        /*000c*/ 	.word	0x00000000
        /*0010*/ 	.short	0x0003
        /*0012*/ 	.short	0x0014
        /*0014*/ 	.byte	0x00, 0xf0, 0x11, 0x00


	//----- nvinfo : EIATTR_KPARAM_INFO
	.align		4
.L_11:
        /*0018*/ 	.byte	0x04, 0x17
        /*001a*/ 	.short	(.L_13 - .L_12)
.L_12:
        /*001c*/ 	.word	0x00000000
        /*0020*/ 	.short	0x0002
        /*0022*/ 	.short	0x0010
        /*0024*/ 	.byte	0x00, 0xf0, 0x11, 0x00


	//----- nvinfo : EIATTR_KPARAM_INFO
	.align		4
.L_13:
        /*0028*/ 	.byte	0x04, 0x17
        /*002a*/ 	.short	(.L_15 - .L_14)
.L_14:
        /*002c*/ 	.word	0x00000000
        /*0030*/ 	.short	0x0001
        /*0032*/ 	.short	0x0008
        /*0034*/ 	.byte	0x00, 0xf4, 0x21, 0x00


	//----- nvinfo : EIATTR_KPARAM_INFO
	.align		4
.L_15:
        /*0038*/ 	.byte	0x04, 0x17
        /*003a*/ 	.short	(.L_17 - .L_16)
.L_16:
        /*003c*/ 	.word	0x00000000
        /*0040*/ 	.short	0x0000
        /*0042*/ 	.short	0x0000
        /*0044*/ 	.byte	0x00, 0xf4, 0x21, 0x00


	//----- nvinfo : EIATTR_SPARSE_MMA_MASK
	.align		4
.L_17:
        /*0048*/ 	.byte	0x03, 0x50
        /*004a*/ 	.short	0x0000


	//----- nvinfo : EIATTR_MAXREG_COUNT
	.align		4
        /*004c*/ 	.byte	0x03, 0x1b
        /*004e*/ 	.short	0x00ff


	//----- nvinfo : EIATTR_EXIT_INSTR_OFFSETS
	.align		4
        /*0050*/ 	.byte	0x04, 0x1c
        /*0052*/ 	.short	(.L_19 - .L_18)


	//   ....[0]....
.L_18:
        /*0054*/ 	.word	0x00000610


	//   ....[1]....
        /*0058*/ 	.word	0x00000670


	//----- nvinfo : EIATTR_REQNTID
	.align		4
.L_19:
        /*005c*/ 	.byte	0x04, 0x10
        /*005e*/ 	.short	(.L_21 - .L_20)
.L_20:
        /*0060*/ 	.word	0x00000080
        /*0064*/ 	.word	0x00000001
        /*0068*/ 	.word	0x00000001


	//----- nvinfo : EIATTR_CBANK_PARAM_SIZE
	.align		4
.L_21:
        /*006c*/ 	.byte	0x03, 0x19
        /*006e*/ 	.short	0x0018


	//----- nvinfo : EIATTR_PARAM_CBANK
	.align		4
        /*0070*/ 	.byte	0x04, 0x0a
        /*0072*/ 	.short	(.L_23 - .L_22)
	.align		4
.L_22:
        /*0074*/ 	.word	index@(.nv.constant0.triton_poi_fused_0)
        /*0078*/ 	.short	0x0210
        /*007a*/ 	.short	0x0018


	//----- nvinfo : EIATTR_SW_WAR
	.align		4
.L_23:
        /*007c*/ 	.byte	0x04, 0x36
        /*007e*/ 	.short	(.L_25 - .L_24)
.L_24:
        /*0080*/ 	.word	0x00000008
.L_25:


//--------------------- .nv.callgraph             --------------------------
	.section	.nv.callgraph,"",@"SHT_CUDA_CALLGRAPH"
	.align	4
	.sectionentsize	8
	.align		4
        /*0000*/ 	.word	0x00000000
	.align		4
        /*0004*/ 	.word	0xffffffff
	.align		4
        /*0008*/ 	.word	0x00000000
	.align		4
        /*000c*/ 	.word	0xfffffffe
	.align		4
        /*0010*/ 	.word	0x00000000
	.align		4
        /*0014*/ 	.word	0xfffffffd
	.align		4
        /*0018*/ 	.word	0x00000000
	.align		4
        /*001c*/ 	.word	0xfffffffc


//--------------------- .text.triton_poi_fused_0  --------------------------
	.section	.text.triton_poi_fused_0,"ax",@progbits
	.sectionflags	@"SHF_BARRIERS=1"
	.align	128
        .global         triton_poi_fused_0
        .type           triton_poi_fused_0,@function
        .size           triton_poi_fused_0,(.L_x_1 - triton_poi_fused_0)
        .other          triton_poi_fused_0,@"STO_CUDA_ENTRY STV_DEFAULT"
triton_poi_fused_0:
.text.triton_poi_fused_0:
[----:B------:R-:W0:Y:S02]  /*0000*/  LDC R1, c[0x0][0x28] ;  /* 0x00000a00ff017b82 */ /* 0x000e240000000800 */
[----:B------:R-:W1:Y:S01]  /*0010*/  S2R R0, SR_TID.X ;  /* 0x0000000000007919 */ /* 0x000e620000002100 */
[----:B------:R-:W2:Y:S01]  /*0020*/  LDC.64 R4, c[0x0][0x210] ;  /* 0x00008400ff047b82 */ /* 0x000ea20000000a00 */
[----:B------:R-:W-:Y:S02]  /*0030*/  CS2R R8, SRZ ;  /* 0x0000000000087805 */ /* 0x000fe4000001ff00 */
[----:B------:R-:W-:Y:S01]  /*0040*/  CS2R R10, SRZ ;  /* 0x00000000000a7805 */ /* 0x000fe2000001ff00 */
[----:B------:R-:W3:Y:S01]  /*0050*/  S2R R3, SR_CTAID.Y ;  /* 0x0000000000037919 */ /* 0x000ee20000002600 */
[----:B------:R-:W-:Y:S01]  /*0060*/  ULDC.64 UR6, c[0x0][0x208] ;  /* 0x0000820000067ab9 */ /* 0x000fe20000000a00 */
[----:B------:R-:W4:Y:S01]  /*0070*/  S2R R2, SR_CTAID.X ;  /* 0x0000000000027919 */ /* 0x000f220000002500 */
[----:B-1----:R-:W-:Y:S01]  /*0080*/  SHF.R.U32.HI R16, RZ, 0x3, R0 ;  /* 0x00000003ff107819 */ /* 0x002fe20000011600 */
[----:B------:R-:W-:Y:S02]  /*0090*/  IMAD.SHL.U32 R7, R0, 0x4, RZ ;  /* 0x0000000400077824 */ /* 0x000fe400078e00ff */
[----:B---3--:R-:W-:Y:S01]  /*00a0*/  IMAD.SHL.U32 R3, R3, 0x20, RZ ;  /* 0x0000002003037824 */ /* 0x008fe200078e00ff */
[----:B------:R-:W-:Y:S01]  /*00b0*/  SGXT.U32 R16, R16, 0x4 ;  /* 0x000000041010781a */ /* 0x000fe20000000000 */
[----:B----4-:R-:W-:-:S03]  /*00c0*/  IMAD.SHL.U32 R2, R2, 0x20, RZ ;  /* 0x0000002002027824 */ /* 0x010fc600078e00ff */
[----:B------:R-:W-:Y:S02]  /*00d0*/  LOP3.LUT R6, R3, R16, RZ, 0xfc, !PT ;  /* 0x0000001003067212 */ /* 0x000fe400078efcff */
[----:B------:R-:W-:Y:S02]  /*00e0*/  LOP3.LUT R12, R2, 0x1c, R7, 0xf8, !PT ;  /* 0x0000001c020c7812 */ /* 0x000fe400078ef807 */
[C---:B------:R-:W-:Y:S02]  /*00f0*/  ISETP.GE.AND P0, PT, R6.reuse, 0x18, PT ;  /* 0x000000180600780c */ /* 0x040fe40003f06270 */
[----:B------:R-:W-:Y:S01]  /*0100*/  LOP3.LUT R7, R3, 0x10, R16, 0xfe, !PT ;  /* 0x0000001003077812 */ /* 0x000fe200078efe10 */
[----:B------:R-:W-:-:S03]  /*0110*/  IMAD R13, R6, 0x1000, R12 ;  /* 0x00001000060d7824 */ /* 0x000fc600078e020c */
[C---:B------:R-:W-:Y:S01]  /*0120*/  ISETP.GE.AND P1, PT, R7.reuse, 0x18, PT ;  /* 0x000000180700780c */ /* 0x040fe20003f26270 */
[----:B------:R-:W-:Y:S02]  /*0130*/  IMAD R15, R7, 0x1000, R12 ;  /* 0x00001000070f7824 */ /* 0x000fe400078e020c */
[----:B--2---:R-:W-:Y:S01]  /*0140*/  IMAD.WIDE R12, R13, 0x4, R4 ;  /* 0x000000040d0c7825 */ /* 0x004fe200078e0204 */
[----:B------:R-:W-:-:S03]  /*0150*/  CS2R R6, SRZ ;  /* 0x0000000000067805 */ /* 0x000fc6000001ff00 */
[----:B------:R-:W-:Y:S01]  /*0160*/  IMAD.WIDE R14, R15, 0x4, R4 ;  /* 0x000000040f0e7825 */ /* 0x000fe200078e0204 */
[----:B------:R-:W-:Y:S01]  /*0170*/  CS2R R4, SRZ ;  /* 0x0000000000047805 */ /* 0x000fe2000001ff00 */
[----:B------:R-:W2:Y:S05]  /*0180*/  @!P0 LDG.E.EL.128 R8, desc[UR6][R12.64] ;  /* 0x000000060c088981 */ /* 0x000eaa000c2e1d00 */
[----:B------:R1:W3:Y:S01]  /*0190*/  @!P1 LDG.E.EL.128 R4, desc[UR6][R14.64] ;  /* 0x000000060e049981 */ /* 0x0002e2000c2e1d00 */
[----:B------:R-:W4:Y:S01]  /*01a0*/  S2UR UR5, SR_CgaCtaId ;  /* 0x00000000000579c3 */ /* 0x000f220000008800 */
[----:B------:R-:W-:Y:S01]  /*01b0*/  IMAD.SHL.U32 R17, R0, 0x80, RZ ;  /* 0x0000008000117824 */ /* 0x000fe200078e00ff */
[----:B------:R-:W-:-:S04]  /*01c0*/  UMOV UR4, 0x400 ;  /* 0x0000040000047882 */ /* 0x000fc80000000000 */
[----:B------:R-:W-:Y:S01]  /*01d0*/  LOP3.LUT R17, R17, 0x380, RZ, 0xc0, !PT ;  /* 0x0000038011117812 */ /* 0x000fe200078ec0ff */
[----:B-1----:R-:W-:-:S03]  /*01e0*/  IMAD.SHL.U32 R14, R0, 0x2, RZ ;  /* 0x00000002000e7824 */ /* 0x002fc600078e00ff */
[C---:B------:R-:W-:Y:S02]  /*01f0*/  LOP3.LUT R16, R17.reuse, R16, RZ, 0xfc, !PT ;  /* 0x0000001011107212 */ /* 0x040fe400078efcff */
[C---:B------:R-:W-:Y:S02]  /*0200*/  LOP3.LUT R13, R17.reuse, 0x20, RZ, 0xfc, !PT ;  /* 0x00000020110d7812 */ /* 0x040fe400078efcff */
[C---:B------:R-:W-:Y:S02]  /*0210*/  LOP3.LUT R19, R17.reuse, 0x40, RZ, 0xfc, !PT ;  /* 0x0000004011137812 */ /* 0x040fe400078efcff */
[C---:B------:R-:W-:Y:S02]  /*0220*/  LOP3.LUT R21, R17.reuse, 0x60, RZ, 0xfc, !PT ;  /* 0x0000006011157812 */ /* 0x040fe400078efcff */
[-C--:B------:R-:W-:Y:S02]  /*0230*/  LEA.HI R17, R17, R16.reuse, RZ, 0x1c ;  /* 0x0000001011117211 */ /* 0x080fe400078fe0ff */
[----:B------:R-:W-:-:S02]  /*0240*/  LEA.HI R13, R13, R16, RZ, 0x1c ;  /* 0x000000100d0d7211 */ /* 0x000fc400078fe0ff */
[-C--:B------:R-:W-:Y:S01]  /*0250*/  LEA.HI R19, R19, R16.reuse, RZ, 0x1c ;  /* 0x0000001013137211 */ /* 0x080fe200078fe0ff */
[----:B----4-:R-:W-:Y:S01]  /*0260*/  UPRMT UR4, UR5, 0x654, UR4 ;  /* 0x0000065405047896 */ /* 0x010fe20008000004 */
[----:B------:R-:W-:Y:S02]  /*0270*/  LEA.HI R16, R21, R16, RZ, 0x1c ;  /* 0x0000001015107211 */ /* 0x000fe400078fe0ff */
[----:B------:R-:W-:Y:S02]  /*0280*/  LOP3.LUT R12, R14, 0xfe, RZ, 0xc0, !PT ;  /* 0x000000fe0e0c7812 */ /* 0x000fe400078ec0ff */
[----:B------:R-:W-:Y:S02]  /*0290*/  LOP3.LUT R3, R3, 0x1e, R14, 0xf8, !PT ;  /* 0x0000001e03037812 */ /* 0x000fe400078ef80e */
[----:B------:R-:W-:Y:S02]  /*02a0*/  LEA R17, R17, UR4, 0x2 ;  /* 0x0000000411117c11 */ /* 0x000fe4000f8e10ff */
[----:B------:R-:W-:-:S02]  /*02b0*/  LEA R18, R13, UR4, 0x2 ;  /* 0x000000040d127c11 */ /* 0x000fc4000f8e10ff */
[----:B------:R-:W-:Y:S02]  /*02c0*/  LEA R19, R19, UR4, 0x2 ;  /* 0x0000000413137c11 */ /* 0x000fe4000f8e10ff */
[----:B------:R-:W-:Y:S02]  /*02d0*/  LEA R16, R16, UR4, 0x2 ;  /* 0x0000000410107c11 */ /* 0x000fe4000f8e10ff */
[C---:B------:R-:W-:Y:S02]  /*02e0*/  LOP3.LUT R15, R12.reuse, 0x100, RZ, 0xfc, !PT ;  /* 0x000001000c0f7812 */ /* 0x040fe400078efcff */
[----:B------:R-:W-:Y:S02]  /*02f0*/  LOP3.LUT R20, R12, 0x200, RZ, 0xfc, !PT ;  /* 0x000002000c147812 */ /* 0x000fe400078efcff */
[----:B------:R-:W-:Y:S02]  /*0300*/  SHF.R.U32.HI R13, RZ, 0x3, R0 ;  /* 0x00000003ff0d7819 */ /* 0x000fe40000011600 */
[----:B------:R-:W-:-:S02]  /*0310*/  SHF.R.U32.HI R15, RZ, 0x4, R15 ;  /* 0x00000004ff0f7819 */ /* 0x000fc4000001160f */
[----:B------:R-:W-:Y:S02]  /*0320*/  SHF.R.U32.HI R20, RZ, 0x4, R20 ;  /* 0x00000004ff147819 */ /* 0x000fe40000011614 */
[----:B------:R-:W-:Y:S02]  /*0330*/  LOP3.LUT R13, R13, 0xe, RZ, 0xc0, !PT ;  /* 0x0000000e0d0d7812 */ /* 0x000fe400078ec0ff */
[----:B------:R-:W-:Y:S02]  /*0340*/  LOP3.LUT R15, R15, 0x1e, RZ, 0xc0, !PT ;  /* 0x0000001e0f0f7812 */ /* 0x000fe400078ec0ff */
[----:B------:R-:W-:Y:S01]  /*0350*/  SHF.R.U32.HI R0, RZ, 0x4, R0 ;  /* 0x00000004ff007819 */ /* 0x000fe20000011600 */
[C---:B------:R-:W-:Y:S01]  /*0360*/  IMAD.IADD R13, R12.reuse, 0x1, R13 ;  /* 0x000000010c0d7824 */ /* 0x040fe200078e020d */
[----:B------:R-:W-:Y:S01]  /*0370*/  ISETP.GE.AND P0, PT, R3, 0x18, PT ;  /* 0x000000180300780c */ /* 0x000fe20003f06270 */
[----:B------:R-:W-:Y:S01]  /*0380*/  IMAD.IADD R15, R12, 0x1, R15 ;  /* 0x000000010c0f7824 */ /* 0x000fe200078e020f */
[----:B--2---:R-:W-:Y:S04]  /*0390*/  STS [R17], R8 ;  /* 0x0000000811007388 */ /* 0x004fe80000000800 */
[----:B------:R1:W-:Y:S04]  /*03a0*/  STS [R18+0x80], R9 ;  /* 0x0000800912007388 */ /* 0x0003e80000000800 */
[----:B------:R2:W-:Y:S04]  /*03b0*/  STS [R19+0x100], R10 ;  /* 0x0001000a13007388 */ /* 0x0005e80000000800 */
[----:B------:R-:W-:Y:S01]  /*03c0*/  STS [R16+0x180], R11 ;  /* 0x0001800b10007388 */ /* 0x000fe20000000800 */
[----:B-1----:R-:W-:-:S03]  /*03d0*/  LOP3.LUT R9, R20, 0x2e, RZ, 0xc0, !PT ;  /* 0x0000002e14097812 */ /* 0x002fc600078ec0ff */
[----:B---3--:R-:W-:Y:S01]  /*03e0*/  STS [R17+0x40], R4 ;  /* 0x0000400411007388 */ /* 0x008fe20000000800 */
[----:B------:R-:W-:Y:S01]  /*03f0*/  LEA R20, R13, UR4, 0x2 ;  /* 0x000000040d147c11 */ /* 0x000fe2000f8e10ff */
[----:B------:R-:W-:Y:S02]  /*0400*/  IMAD.IADD R9, R12, 0x1, R9 ;  /* 0x000000010c097824 */ /* 0x000fe400078e0209 */
[----:B------:R-:W-:Y:S01]  /*0410*/  STS [R18+0xc0], R5 ;  /* 0x0000c00512007388 */ /* 0x000fe20000000800 */
[----:B--2---:R-:W-:Y:S02]  /*0420*/  LEA R10, R15, UR4, 0x2 ;  /* 0x000000040f0a7c11 */ /* 0x004fe4000f8e10ff */
[----:B------:R-:W1:Y:S01]  /*0430*/  LDC.64 R14, c[0x0][0x218] ;  /* 0x00008600ff0e7b82 */ /* 0x000e620000000a00 */
[----:B------:R2:W-:Y:S01]  /*0440*/  STS [R19+0x140], R6 ;  /* 0x0001400613007388 */ /* 0x0005e20000000800 */
[----:B------:R-:W-:-:S03]  /*0450*/  LEA R9, R9, UR4, 0x2 ;  /* 0x0000000409097c11 */ /* 0x000fc6000f8e10ff */
[----:B------:R3:W-:Y:S03]  /*0460*/  STS [R16+0x1c0], R7 ;  /* 0x0001c00710007388 */ /* 0x0007e60000000800 */
[----:B------:R-:W-:Y:S01]  /*0470*/  BAR.SYNC.DEFER_BLOCKING 0x0 ;  /* 0x0000000000007b1d */ /* 0x000fe20000010000 */
[----:B--2---:R-:W-:Y:S01]  /*0480*/  IMAD.HI R6, R3, 0x2aaaaaab, RZ ;  /* 0x2aaaaaab03067827 */ /* 0x004fe200078e02ff */
[----:B---3--:R-:W-:-:S04]  /*0490*/  SGXT.U32 R7, R0, 0x3 ;  /* 0x000000030007781a */ /* 0x008fc80000000000 */
[----:B------:R-:W-:Y:S02]  /*04a0*/  LEA.HI R6, R6, R6, RZ, 0x1 ;  /* 0x0000000606067211 */ /* 0x000fe400078f08ff */
[----:B------:R-:W-:Y:S02]  /*04b0*/  LOP3.LUT R2, R2, R7, RZ, 0xfc, !PT ;  /* 0x0000000702027212 */ /* 0x000fe400078efcff */
[----:B------:R-:W-:Y:S01]  /*04c0*/  LOP3.LUT R7, R12, 0x300, RZ, 0xfc, !PT ;  /* 0x000003000c077812 */ /* 0x000fe200078efcff */
[----:B------:R-:W-:Y:S01]  /*04d0*/  IMAD R13, R6, -0x6, R3 ;  /* 0xfffffffa060d7824 */ /* 0x000fe200078e0203 */
[----:B------:R-:W-:-:S03]  /*04e0*/  LOP3.LUT R0, R2, 0x8, RZ, 0xfc, !PT ;  /* 0x0000000802007812 */ /* 0x000fc600078efcff */
[----:B------:R-:W-:Y:S01]  /*04f0*/  IMAD R3, R6, 0x6000, R13 ;  /* 0x0000600006037824 */ /* 0x000fe200078e020d */
[----:B------:R-:W-:Y:S02]  /*0500*/  SHF.R.U32.HI R13, RZ, 0x4, R7 ;  /* 0x00000004ff0d7819 */ /* 0x000fe40000011607 */
[C---:B------:R-:W-:Y:S01]  /*0510*/  LOP3.LUT R6, R2.reuse, 0x10, RZ, 0xfc, !PT ;  /* 0x0000001002067812 */ /* 0x040fe200078efcff */
[--C-:B------:R-:W-:Y:S01]  /*0520*/  IMAD R7, R2, 0x6, R3.reuse ;  /* 0x0000000602077824 */ /* 0x100fe200078e0203 */
[----:B------:R-:W-:Y:S01]  /*0530*/  LOP3.LUT R19, R13, 0x3e, RZ, 0xc0, !PT ;  /* 0x0000003e0d137812 */ /* 0x000fe200078ec0ff */
[--C-:B------:R-:W-:Y:S01]  /*0540*/  IMAD R17, R0, 0x6, R3.reuse ;  /* 0x0000000600117824 */ /* 0x100fe200078e0203 */
[----:B------:R-:W2:Y:S01]  /*0550*/  LDS.64 R4, [R20] ;  /* 0x0000000014047984 */ /* 0x000ea20000000a00 */
[----:B------:R-:W-:Y:S02]  /*0560*/  IMAD R13, R6, 0x6, R3 ;  /* 0x00000006060d7824 */ /* 0x000fe400078e0203 */
[--C-:B-1----:R-:W-:Y:S01]  /*0570*/  IMAD.WIDE R6, R7, 0x4, R14.reuse ;  /* 0x0000000407067825 */ /* 0x102fe200078e020e */
[----:B------:R-:W1:Y:S03]  /*0580*/  LDS.64 R10, [R10+0x400] ;  /* 0x000400000a0a7984 */ /* 0x000e660000000a00 */
[----:B------:R-:W-:Y:S01]  /*0590*/  IMAD.WIDE R16, R17, 0x4, R14 ;  /* 0x0000000411107825 */ /* 0x000fe200078e020e */
[----:B------:R-:W3:Y:S03]  /*05a0*/  LDS.64 R8, [R9+0x800] ;  /* 0x0008000009087984 */ /* 0x000ee60000000a00 */
[----:B------:R-:W-:-:S02]  /*05b0*/  IMAD.IADD R19, R12, 0x1, R19 ;  /* 0x000000010c137824 */ /* 0x000fc400078e0213 */
[----:B------:R-:W-:-:S03]  /*05c0*/  IMAD.WIDE R12, R13, 0x4, R14 ;  /* 0x000000040d0c7825 */ /* 0x000fc600078e020e */
[----:B------:R-:W-:Y:S01]  /*05d0*/  LEA R19, R19, UR4, 0x2 ;  /* 0x0000000413137c11 */ /* 0x000fe2000f8e10ff */
[----:B--2---:R2:W-:Y:S04]  /*05e0*/  @!P0 STG.E.64 desc[UR6][R6.64], R4 ;  /* 0x0000000406008986 */ /* 0x0045e8000c101b06 */
[----:B-1----:R2:W-:Y:S04]  /*05f0*/  @!P0 STG.E.64 desc[UR6][R16.64], R10 ;  /* 0x0000000a10008986 */ /* 0x0025e8000c101b06 */
[----:B---3--:R2:W-:Y:S01]  /*0600*/  @!P0 STG.E.64 desc[UR6][R12.64], R8 ;  /* 0x000000080c008986 */ /* 0x0085e2000c101b06 */
[----:B------:R-:W-:Y:S05]  /*0610*/  @P0 EXIT ;  /* 0x000000000000094d */ /* 0x000fea0003800000 */
[----:B------:R-:W0:Y:S01]  /*0620*/  LDS.64 R18, [R19+0xc00] ;  /* 0x000c000013127984 */ /* 0x000e220000000a00 */
[----:B------:R-:W-:-:S05]  /*0630*/  LOP3.LUT R2, R2, 0x18, RZ, 0xfc, !PT ;  /* 0x0000001802027812 */ /* 0x000fca00078efcff */
[----:B------:R-:W-:-:S04]  /*0640*/  IMAD R3, R2, 0x6, R3 ;  /* 0x0000000602037824 */ /* 0x000fc800078e0203 */
[----:B------:R-:W-:-:S05]  /*0650*/  IMAD.WIDE R14, R3, 0x4, R14 ;  /* 0x00000004030e7825 */ /* 0x000fca00078e020e */
[----:B0-----:R-:W-:Y:S01]  /*0660*/  STG.E.64 desc[UR6][R14.64], R18 ;  /* 0x000000120e007986 */ /* 0x001fe2000c101b06 */
[----:B------:R-:W-:Y:S05]  /*0670*/  EXIT ;  /* 0x000000000000794d */ /* 0x000fea0003800000 */
.L_x_0:
[----:B------:R-:W-:-:S00]  /*0680*/  BRA `(.L_x_0) ;  /* 0xfffffffc00fc7947 */ /* 0x000fc0000383ffff */
[----:B------:R-:W-:-:S00]  /*0690*/  NOP ;  /* 0x0000000000007918 */ /* 0x000fc00000000000 */
        /* <DEDUP_REMOVED lines=14> */
.L_x_1:


//--------------------- .nv.shared.triton_poi_fused_0 --------------------------
	.section	.nv.shared.triton_poi_fused_0,"aw",@nobits
	.sectionflags	@""
	.align	16
	.zero		1024


//--------------------- .nv.constant0.triton_poi_fused_0 --------------------------
	.section	.nv.constant0.triton_poi_fused_0,"a",@progbits
	.sectionflags	@""
	.align	4
.nv.constant0.triton_poi_fused_0:
	.zero		552
